	.headerflags	@"EF_CUDA_TEXMODE_UNIFIED EF_CUDA_64BIT_ADDRESS EF_CUDA_ACCELERATORS EF_CUDA_SM90 EF_CUDA_VIRTUAL_SM(EF_CUDA_SM90)"
	.elftype	@"ET_EXEC"


//--------------------- .nv.info                  --------------------------
	.section	.nv.info,"",@"SHT_CUDA_INFO"
	.align	4


	//----- nvinfo : EIATTR_REGCOUNT
	.align		4
        /*0000*/ 	.byte	0x04, 0x2f
        /*0002*/ 	.short	(.L_1 - .L_0)
	.align		4
.L_0:
        /*0004*/ 	.word	index@(triton_poi_fused_div_2)
        /*0008*/ 	.word	0x0000000e


	//----- nvinfo : EIATTR_MIN_STACK_SIZE
	.align		4
.L_1:
        /*000c*/ 	.byte	0x04, 0x12
        /*000e*/ 	.short	(.L_3 - .L_2)
	.align		4
.L_2:
        /*0010*/ 	.word	index@(triton_poi_fused_div_2)
        /*0014*/ 	.word	0x00000000


	//----- nvinfo : EIATTR_FRAME_SIZE
	.align		4
.L_3:
        /*0018*/ 	.byte	0x04, 0x11
        /*001a*/ 	.short	(.L_5 - .L_4)
	.align		4
.L_4:
        /*001c*/ 	.word	index@(triton_poi_fused_div_2)
        /*0020*/ 	.word	0x00000000


	//----- nvinfo : EIATTR_MIN_STACK_SIZE
	.align		4
.L_5:
        /*0024*/ 	.byte	0x04, 0x12
        /*0026*/ 	.short	(.L_7 - .L_6)
	.align		4
.L_6:
        /*0028*/ 	.word	index@(triton_poi_fused_div_2)
        /*002c*/ 	.word	0x00000000
.L_7:


//--------------------- .nv.info.triton_poi_fused_div_2 --------------------------
	.section	.nv.info.triton_poi_fused_div_2,"",@"SHT_CUDA_INFO"
	.sectionflags	@""
	.align	4


	//----- nvinfo : EIATTR_CUDA_API_VERSION
	.align		4
        /*0000*/ 	.byte	0x04, 0x37
        /*0002*/ 	.short	(.L_9 - .L_8)
.L_8:
        /*0004*/ 	.word	0x0000007c


	//----- nvinfo : EIATTR_KPARAM_INFO
	.align		4
.L_9:
        /*0008*/ 	.byte	0x04, 0x17
        /*000a*/ 	.short	(.L_11 - .L_10)
.L_10:
        /*000c*/ 	.word	0x00000000
        /*0010*/ 	.short	0x0003
        /*0012*/ 	.short	0x0018
        /*0014*/ 	.byte	0x00, 0xf0, 0x11, 0x00


	//----- nvinfo : EIATTR_KPARAM_INFO
	.align		4
.L_11:
        /*0018*/ 	.byte	0x04, 0x17
        /*001a*/ 	.short	(.L_13 - .L_12)
.L_12:
        /*001c*/ 	.word	0x00000000
        /*0020*/ 	.short	0x0002
        /*0022*/ 	.short	0x0010
        /*0024*/ 	.byte	0x00, 0xf4, 0x21, 0x00


	//----- nvinfo : EIATTR_KPARAM_INFO
	.align		4
.L_13:
        /*0028*/ 	.byte	0x04, 0x17
        /*002a*/ 	.short	(.L_15 - .L_14)
.L_14:
        /*002c*/ 	.word	0x00000000
        /*0030*/ 	.short	0x0001
        /*0032*/ 	.short	0x0008
        /*0034*/ 	.byte	0x00, 0xf4, 0x21, 0x00


	//----- nvinfo : EIATTR_KPARAM_INFO
	.align		4
.L_15:
        /*0038*/ 	.byte	0x04, 0x17
        /*003a*/ 	.short	(.L_17 - .L_16)
.L_16:
        /*003c*/ 	.word	0x00000000
        /*0040*/ 	.short	0x0000
        /*0042*/ 	.short	0x0000
        /*0044*/ 	.byte	0x00, 0xf4, 0x21, 0x00


	//----- nvinfo : EIATTR_SPARSE_MMA_MASK
	.align		4
.L_17:
        /*0048*/ 	.byte	0x03, 0x50
        /*004a*/ 	.short	0x0000


	//----- nvinfo : EIATTR_MAXREG_COUNT
	.align		4
        /*004c*/ 	.byte	0x03, 0x1b
        /*004e*/ 	.short	0x00ff


	//----- nvinfo : EIATTR_EXIT_INSTR_OFFSETS
	.align		4
        /*0050*/ 	.byte	0x04, 0x1c
        /*0052*/ 	.short	(.L_19 - .L_18)


	//   ....[0]....
.L_18:
        /*0054*/ 	.word	0x00000170


	//   ....[1]....
        /*0058*/ 	.word	0x00000190


	//----- nvinfo : EIATTR_REQNTID
	.align		4
.L_19:
        /*005c*/ 	.byte	0x04, 0x10
        /*005e*/ 	.short	(.L_21 - .L_20)
.L_20:
        /*0060*/ 	.word	0x00000080
        /*0064*/ 	.word	0x00000001
        /*0068*/ 	.word	0x00000001


	//----- nvinfo : EIATTR_CBANK_PARAM_SIZE
	.align		4
.L_21:
        /*006c*/ 	.byte	0x03, 0x19
        /*006e*/ 	.short	0x001c


	//----- nvinfo : EIATTR_PARAM_CBANK
	.align		4
        /*0070*/ 	.byte	0x04, 0x0a
        /*0072*/ 	.short	(.L_23 - .L_22)
	.align		4
.L_22:
        /*0074*/ 	.word	index@(.nv.constant0.triton_poi_fused_div_2)
        /*0078*/ 	.short	0x0210
        /*007a*/ 	.short	0x001c


	//----- nvinfo : EIATTR_SW_WAR
	.align		4
.L_23:
        /*007c*/ 	.byte	0x04, 0x36
        /*007e*/ 	.short	(.L_25 - .L_24)
.L_24:
        /*0080*/ 	.word	0x00000008
.L_25:


//--------------------- .nv.callgraph             --------------------------
	.section	.nv.callgraph,"",@"SHT_CUDA_CALLGRAPH"
	.align	4
	.sectionentsize	8
	.align		4
        /*0000*/ 	.word	0x00000000
	.align		4
        /*0004*/ 	.word	0xffffffff
	.align		4
        /*0008*/ 	.word	0x00000000
	.align		4
        /*000c*/ 	.word	0xfffffffe
	.align		4
        /*0010*/ 	.word	0x00000000
	.align		4
        /*0014*/ 	.word	0xfffffffd
	.align		4
        /*0018*/ 	.word	0x00000000
	.align		4
        /*001c*/ 	.word	0xfffffffc


//--------------------- .text.triton_poi_fused_div_2 --------------------------
	.section	.text.triton_poi_fused_div_2,"ax",@progbits
	.align	128
        .global         triton_poi_fused_div_2
        .type           triton_poi_fused_div_2,@function
        .size           triton_poi_fused_div_2,(.L_x_1 - triton_poi_fused_div_2)
        .other          triton_poi_fused_div_2,@"STO_CUDA_ENTRY STV_DEFAULT"
triton_poi_fused_div_2:
.text.triton_poi_fused_div_2:
[----:B------:R-:W0:Y:S02]  /*0000*/  LDC R1, c[0x0][0x28] ;  /* 0x00000a00ff017b82 */ /* 0x000e240000000800 */
[----:B------:R-:W1:Y:S01]  /*0010*/  LDC.64 R4, c[0x0][0x218] ;  /* 0x00008600ff047b82 */ /* 0x000e620000000a00 */
[----:B------:R-:W2:Y:S01]  /*0020*/  S2R R0, SR_TID.X ;  /* 0x0000000000007919 */ /* 0x000ea20000002100 */
[----:B------:R-:W-:Y:S01]  /*0030*/  ULDC.64 UR4, c[0x0][0x208] ;  /* 0x0000820000047ab9 */ /* 0x000fe20000000a00 */
[----:B------:R-:W3:Y:S05]  /*0040*/  S2R R9, SR_CTAID.X ;  /* 0x0000000000097919 */ /* 0x000eea0000002500 */
[----:B------:R-:W4:Y:S01]  /*0050*/  LDC.64 R2, c[0x0][0x210] ;  /* 0x00008400ff027b82 */ /* 0x000f220000000a00 */
[----:B------:R-:W-:-:S07]  /*0060*/  HFMA2.MMA R11, -RZ, RZ, 0, 0 ;  /* 0x00000000ff0b7435 */ /* 0x000fce00000001ff */
[----:B------:R-:W5:Y:S01]  /*0070*/  LDC.64 R6, c[0x0][0x220] ;  /* 0x00008800ff067b82 */ /* 0x000f620000000a00 */
[----:B-1----:R5:W5:Y:S01]  /*0080*/  LDG.E R8, desc[UR4][R4.64] ;  /* 0x0000000404087981 */ /* 0x002b62000c1e1900 */
[----:B--2---:R-:W-:-:S04]  /*0090*/  LOP3.LUT R0, R0, 0x7f, RZ, 0xc0, !PT ;  /* 0x0000007f00007812 */ /* 0x004fc800078ec0ff */
[----:B---3--:R-:W-:-:S04]  /*00a0*/  LEA R9, R9, R0, 0x7 ;  /* 0x0000000009097211 */ /* 0x008fc800078e38ff */
[C---:B------:R-:W-:Y:S01]  /*00b0*/  ISETP.GE.AND P2, PT, R9.reuse, 0x90, PT ;  /* 0x000000900900780c */ /* 0x040fe20003f46270 */
[----:B----4-:R-:W-:-:S12]  /*00c0*/  IMAD.WIDE R2, R9, 0x4, R2 ;  /* 0x0000000409027825 */ /* 0x010fd800078e0202 */
[----:B------:R-:W2:Y:S01]  /*00d0*/  @!P2 LDG.E R11, desc[UR4][R2.64] ;  /* 0x00000004020ba981 */ /* 0x000ea2000c1e1900 */
[----:B-----5:R-:W-:Y:S01]  /*00e0*/  IMAD.WIDE R4, R9, 0x4, R6 ;  /* 0x0000000409047825 */ /* 0x020fe200078e0206 */
[C---:B------:R-:W-:Y:S02]  /*00f0*/  FSETP.GT.AND P0, PT, |R8|.reuse, 8.50705917302346158658e+37, PT ;  /* 0x7e8000000800780b */ /* 0x040fe40003f04200 */
[----:B------:R-:W-:-:S11]  /*0100*/  FSETP.GEU.AND P1, PT, |R8|, 1.175494350822287508e-38, PT ;  /* 0x008000000800780b */ /* 0x000fd60003f2e200 */
[----:B------:R-:W-:-:S04]  /*0110*/  @P0 FMUL R8, R8, 0.25 ;  /* 0x3e80000008080820 */ /* 0x000fc80000400000 */
[----:B------:R-:W-:-:S06]  /*0120*/  @!P1 FMUL R8, R8, 16777216 ;  /* 0x4b80000008089820 */ /* 0x000fcc0000400000 */
[----:B------:R-:W1:Y:S01]  /*0130*/  MUFU.RCP R8, R8 ;  /* 0x0000000800087308 */ /* 0x000e620000001000 */
[----:B--2---:R-:W-:-:S04]  /*0140*/  @P0 FMUL R11, R11, 0.25 ;  /* 0x3e8000000b0b0820 */ /* 0x004fc80000400000 */
[----:B------:R-:W-:-:S04]  /*0150*/  @!P1 FMUL R11, R11, 16777216 ;  /* 0x4b8000000b0b9820 */ /* 0x000fc80000400000 */
[----:B-1----:R-:W-:Y:S01]  /*0160*/  FMUL R11, R8, R11 ;  /* 0x0000000b080b7220 */ /* 0x002fe20000400000 */
[----:B------:R-:W-:Y:S06]  /*0170*/  @P2 EXIT ;  /* 0x000000000000294d */ /* 0x000fec0003800000 */
[----:B------:R-:W-:Y:S01]  /*0180*/  STG.E desc[UR4][R4.64], R11 ;  /* 0x0000000b04007986 */ /* 0x000fe2000c101904 */
[----:B------:R-:W-:Y:S05]  /*0190*/  EXIT ;  /* 0x000000000000794d */ /* 0x000fea0003800000 */
.L_x_0:
[----:B------:R-:W-:-:S00]  /*01a0*/  BRA `(.L_x_0) ;  /* 0xfffffffc00fc7947 */ /* 0x000fc0000383ffff */
[----:B------:R-:W-:-:S00]  /*01b0*/  NOP ;  /* 0x0000000000007918 */ /* 0x000fc00000000000 */
        /* <DEDUP_REMOVED lines=12> */
.L_x_1:


//--------------------- .nv.constant0.triton_poi_fused_div_2 --------------------------
	.section	.nv.constant0.triton_poi_fused_div_2,"a",@progbits
	.sectionflags	@""
	.align	4
.nv.constant0.triton_poi_fused_div_2:
	.zero		556
